//
// Generated by NVIDIA NVVM Compiler
//
// Compiler Build ID: CL-36424714
// Cuda compilation tools, release 13.0, V13.0.88
// Based on NVVM 20.0.0
//

.version 9.0
.target sm_100
.address_size 64

	// .globl	_Z9doGPUWorkiPi

.visible .entry _Z9doGPUWorkiPi(
	.param .u32 _Z9doGPUWorkiPi_param_0,
	.param .u64 .ptr .align 1 _Z9doGPUWorkiPi_param_1
)
{
	.reg .pred 	%p<2>;
	.reg .b32 	%r<3>;
	.reg .b64 	%rd<5>;

	ld.param.u32 	%r2, [_Z9doGPUWorkiPi_param_0];
	ld.param.u64 	%rd1, [_Z9doGPUWorkiPi_param_1];
	mov.u32 	%r1, %tid.x;
	setp.ge.u32 	%p1, %r1, %r2;
	@%p1 bra 	$L__BB0_2;
	cvta.to.global.u64 	%rd2, %rd1;
	mul.wide.u32 	%rd3, %r1, 4;
	add.s64 	%rd4, %rd2, %rd3;
	st.global.u32 	[%rd4], %r1;
$L__BB0_2:
	ret;

}


// ===== COMPILED SASS (sm_100) =====

	.target	sm_100

	.elftype	@"ET_EXEC"


//--------------------- .note.nv.tkinfo           --------------------------
	.section	.note.nv.tkinfo,"",@"SHT_NOTE"
	.sectionflags	@"SHF_NOTE_NV_TKINFO"
	.tkinfo
        /*0018*/ 	.word	0x00000002
        /*0030*/ 	.string	""
        /*0030*/ 	.string	"ptxas"
        /*0030*/ 	.string	"Cuda compilation tools, release 13.0, V13.0.88"
        /*0030*/ 	.string	"Build cuda_13.0.r13.0/compiler.36424714_0"
        /*0030*/ 	.string	"-arch sm_100 -m 64 "



//--------------------- .note.nv.cuinfo           --------------------------
	.section	.note.nv.cuinfo,"",@"SHT_NOTE"
	.sectionflags	@"SHF_NOTE_NV_CUINFO"
        /*0018*/ 	.short	0x0002
        /*001a*/ 	.short	0x0064
        /*001c*/ 	.short	0x0082
	.zero		2


//--------------------- .nv.info                  --------------------------
	.section	.nv.info,"",@"SHT_CUDA_INFO"
	.align	4


	//----- nvinfo : EIATTR_REGCOUNT
	.align		4
        /*0000*/ 	.byte	0x04, 0x2f
        /*0002*/ 	.short	(.L_1 - .L_0)
	.align		4
.L_0:
        /*0004*/ 	.word	index@(_Z9doGPUWorkiPi)
        /*0008*/ 	.word	0x00000008


	//----- nvinfo : EIATTR_FRAME_SIZE
	.align		4
.L_1:
        /*000c*/ 	.byte	0x04, 0x11
        /*000e*/ 	.short	(.L_3 - .L_2)
	.align		4
.L_2:
        /*0010*/ 	.word	index@(_Z9doGPUWorkiPi)
        /*0014*/ 	.word	0x00000000


	//----- nvinfo : EIATTR_MIN_STACK_SIZE
	.align		4
.L_3:
        /*0018*/ 	.byte	0x04, 0x12
        /*001a*/ 	.short	(.L_5 - .L_4)
	.align		4
.L_4:
        /*001c*/ 	.word	index@(_Z9doGPUWorkiPi)
        /*0020*/ 	.word	0x00000000
.L_5:


//--------------------- .nv.compat                --------------------------
	.section	.nv.compat,"",@"SHT_CUDA_COMPAT_INFO"
	.align	4
        /*0000*/ 	.byte	0x02, 0x09, 0x00, 0x00, 0x02, 0x02, 0x01, 0x00, 0x02, 0x05, 0x05, 0x00, 0x03, 0x07, 0x01, 0x01
        /*0010*/ 	.byte	0x02, 0x03, 0x00, 0x00, 0x02, 0x06, 0x01, 0x00, 0x04, 0x0b, 0x08, 0x00, 0x09, 0x00, 0x00, 0x00
        /*0020*/ 	.byte	0x00, 0x00, 0x00, 0x00


//--------------------- .nv.info._Z9doGPUWorkiPi  --------------------------
	.section	.nv.info._Z9doGPUWorkiPi,"",@"SHT_CUDA_INFO"
	.sectionflags	@""
	.align	4


	//----- nvinfo : EIATTR_CUDA_API_VERSION
	.align		4
        /*0000*/ 	.byte	0x04, 0x37
        /*0002*/ 	.short	(.L_7 - .L_6)
.L_6:
        /*0004*/ 	.word	0x00000082


	//----- nvinfo : EIATTR_KPARAM_INFO
	.align		4
.L_7:
        /*0008*/ 	.byte	0x04, 0x17
        /*000a*/ 	.short	(.L_9 - .L_8)
.L_8:
        /*000c*/ 	.word	0x00000000
        /*0010*/ 	.short	0x0001
        /*0012*/ 	.short	0x0008
        /*0014*/ 	.byte	0x00, 0xf5, 0x21, 0x00


	//----- nvinfo : EIATTR_KPARAM_INFO
	.align		4
.L_9:
        /*0018*/ 	.byte	0x04, 0x17
        /*001a*/ 	.short	(.L_11 - .L_10)
.L_10:
        /*001c*/ 	.word	0x00000000
        /*0020*/ 	.short	0x0000
        /*0022*/ 	.short	0x0000
        /*0024*/ 	.byte	0x00, 0xf0, 0x11, 0x00


	//----- nvinfo : EIATTR_SPARSE_MMA_MASK
	.align		4
.L_11:
        /*0028*/ 	.byte	0x03, 0x50
        /*002a*/ 	.short	0x0000


	//----- nvinfo : EIATTR_MAXREG_COUNT
	.align		4
        /*002c*/ 	.byte	0x03, 0x1b
        /*002e*/ 	.short	0x00ff


	//----- nvinfo : EIATTR_MERCURY_ISA_VERSION
	.align		4
        /*0030*/ 	.byte	0x03, 0x5f
        /*0032*/ 	.short	0x0101


	//----- nvinfo : EIATTR_VRC_CTA_INIT_COUNT
	.align		4
        /*0034*/ 	.byte	0x02, 0x4a
	.zero		1
	.zero		1


	//----- nvinfo : EIATTR_EXIT_INSTR_OFFSETS
	.align		4
        /*0038*/ 	.byte	0x04, 0x1c
        /*003a*/ 	.short	(.L_13 - .L_12)


	//   ....[0]....
.L_12:
        /*003c*/ 	.word	0x00000040


	//   ....[1]....
        /*0040*/ 	.word	0x00000090


	//----- nvinfo : EIATTR_CBANK_PARAM_SIZE
	.align		4
.L_13:
        /*0044*/ 	.byte	0x03, 0x19
        /*0046*/ 	.short	0x0010


	//----- nvinfo : EIATTR_PARAM_CBANK
	.align		4
        /*0048*/ 	.byte	0x04, 0x0a
        /*004a*/ 	.short	(.L_15 - .L_14)
	.align		4
.L_14:
        /*004c*/ 	.word	index@(.nv.constant0._Z9doGPUWorkiPi)
        /*0050*/ 	.short	0x0380
        /*0052*/ 	.short	0x0010


	//----- nvinfo : EIATTR_SW_WAR
	.align		4
.L_15:
        /*0054*/ 	.byte	0x04, 0x36
        /*0056*/ 	.short	(.L_17 - .L_16)
.L_16:
        /*0058*/ 	.word	0x00000008
.L_17:


//--------------------- .nv.callgraph             --------------------------
	.section	.nv.callgraph,"",@"SHT_CUDA_CALLGRAPH"
	.align	4
	.sectionentsize	8
	.align		4
        /*0000*/ 	.word	0x00000000
	.align		4
        /*0004*/ 	.word	0xffffffff
	.align		4
        /*0008*/ 	.word	0x00000000
	.align		4
        /*000c*/ 	.word	0xfffffffe
	.align		4
        /*0010*/ 	.word	0x00000000
	.align		4
        /*0014*/ 	.word	0xfffffffd
	.align		4
        /*0018*/ 	.word	0x00000000
	.align		4
        /*001c*/ 	.word	0xfffffffc


//--------------------- .text._Z9doGPUWorkiPi     --------------------------
	.section	.text._Z9doGPUWorkiPi,"ax",@progbits
	.align	128
        .global         _Z9doGPUWorkiPi
        .type           _Z9doGPUWorkiPi,@function
        .size           _Z9doGPUWorkiPi,(.L_x_1 - _Z9doGPUWorkiPi)
        .other          _Z9doGPUWorkiPi,@"STO_CUDA_ENTRY STV_DEFAULT"
_Z9doGPUWorkiPi:
.text._Z9doGPUWorkiPi:
[----:B------:R-:W-:Y:S01]  /*0000*/  LDC R1, c[0x0][0x37c] ;  /* 0x0000df00ff017b82 */ /* 0x000fe20000000800 */
[----:B------:R-:W0:Y:S01]  /*0010*/  S2R R5, SR_TID.X ;  /* 0x0000000000057919 */ /* 0x000e220000002100 */
[----:B------:R-:W0:Y:S02]  /*0020*/  LDCU UR4, c[0x0][0x380] ;  /* 0x00007000ff0477ac */ /* 0x000e240008000800 */
[----:B0-----:R-:W-:-:S13]  /*0030*/  ISETP.GE.U32.AND P0, PT, R5, UR4, PT ;  /* 0x0000000405007c0c */ /* 0x001fda000bf06070 */
[----:B------:R-:W-:Y:S05]  /*0040*/  @P0 EXIT ;  /* 0x000000000000094d */ /* 0x000fea0003800000 */
[----:B------:R-:W0:Y:S01]  /*0050*/  LDC.64 R2, c[0x0][0x388] ;  /* 0x0000e200ff027b82 */ /* 0x000e220000000a00 */
[----:B------:R-:W1:Y:S01]  /*0060*/  LDCU.64 UR4, c[0x0][0x358] ;  /* 0x00006b00ff0477ac */ /* 0x000e620008000a00 */
[----:B0-----:R-:W-:-:S05]  /*0070*/  IMAD.WIDE.U32 R2, R5, 0x4, R2 ;  /* 0x0000000405027825 */ /* 0x001fca00078e0002 */
[----:B-1----:R-:W-:Y:S01]  /*0080*/  STG.E desc[UR4][R2.64], R5 ;  /* 0x0000000502007986 */ /* 0x002fe2000c101904 */
[----:B------:R-:W-:Y:S05]  /*0090*/  EXIT ;  /* 0x000000000000794d */ /* 0x000fea0003800000 */
.L_x_0:
[----:B------:R-:W-:-:S00]  /*00a0*/  BRA `(.L_x_0) ;  /* 0xfffffffc00fc7947 */ /* 0x000fc0000383ffff */
[----:B------:R-:W-:-:S00]  /*00b0*/  NOP ;  /* 0x0000000000007918 */ /* 0x000fc00000000000 */
        /* <DEDUP_REMOVED lines=12> */
.L_x_1:


//--------------------- .nv.shared.reserved.0     --------------------------
	.section	.nv.shared.reserved.0,"aw",@nobits
	.weak		__nv_reservedSMEM_offset_0_alias
	.size		__nv_reservedSMEM_offset_0_alias, 0, 64
	.other		__nv_reservedSMEM_offset_0_alias,@"STO_CUDA_RESERVED_SHARED STV_DEFAULT"
__nv_reservedSMEM_offset_0_alias:
	.zero		0
	.zero		64


//--------------------- .nv.constant0._Z9doGPUWorkiPi --------------------------
	.section	.nv.constant0._Z9doGPUWorkiPi,"a",@progbits
	.sectionflags	@""
	.align	4
.nv.constant0._Z9doGPUWorkiPi:
	.zero		912


//--------------------- SYMBOLS --------------------------

	.type		.nv.reservedSmem.offset0,@object
	.size		.nv.reservedSmem.offset0,0x4
